//
// Generated by NVIDIA NVVM Compiler
//
// Compiler Build ID: CL-36424714
// Cuda compilation tools, release 13.0, V13.0.88
// Based on NVVM 20.0.0
//

.version 9.0
.target sm_100
.address_size 64

	// .globl	_Z14findMaxElementPfS_i
// _ZZ14findMaxElementPfS_iE10warp_maxes has been demoted

.visible .entry _Z14findMaxElementPfS_i(
	.param .u64 .ptr .align 1 _Z14findMaxElementPfS_i_param_0,
	.param .u64 .ptr .align 1 _Z14findMaxElementPfS_i_param_1,
	.param .u32 _Z14findMaxElementPfS_i_param_2
)
{
	.reg .pred 	%p<17>;
	.reg .b32 	%r<41>;
	.reg .b32 	%f<28>;
	.reg .b64 	%rd<7>;
	// demoted variable
	.shared .align 4 .b8 _ZZ14findMaxElementPfS_iE10warp_maxes[128];
	ld.param.u64 	%rd2, [_Z14findMaxElementPfS_i_param_0];
	ld.param.u64 	%rd3, [_Z14findMaxElementPfS_i_param_1];
	ld.param.u32 	%r8, [_Z14findMaxElementPfS_i_param_2];
	cvta.to.global.u64 	%rd1, %rd3;
	mov.u32 	%r9, %ctaid.x;
	mov.u32 	%r1, %ntid.x;
	mov.u32 	%r2, %tid.x;
	mad.lo.s32 	%r3, %r9, %r1, %r2;
	and.b32  	%r4, %r2, 31;
	setp.ge.s32 	%p1, %r3, %r8;
	mov.f32 	%f27, 0fFF800000;
	@%p1 bra 	$L__BB0_2;
	cvta.to.global.u64 	%rd4, %rd2;
	mul.wide.s32 	%rd5, %r3, 4;
	add.s64 	%rd6, %rd4, %rd5;
	ld.global.f32 	%f27, [%rd6];
$L__BB0_2:
	mov.b32 	%r10, %f27;
	shfl.sync.down.b32	%r11|%p2, %r10, 16, 31, -1;
	mov.b32 	%f6, %r11;
	max.f32 	%f7, %f27, %f6;
	mov.b32 	%r12, %f7;
	shfl.sync.down.b32	%r13|%p3, %r12, 8, 31, -1;
	mov.b32 	%f8, %r13;
	max.f32 	%f9, %f7, %f8;
	mov.b32 	%r14, %f9;
	shfl.sync.down.b32	%r15|%p4, %r14, 4, 31, -1;
	mov.b32 	%f10, %r15;
	max.f32 	%f11, %f9, %f10;
	mov.b32 	%r16, %f11;
	shfl.sync.down.b32	%r17|%p5, %r16, 2, 31, -1;
	mov.b32 	%f12, %r17;
	max.f32 	%f13, %f11, %f12;
	mov.b32 	%r18, %f13;
	shfl.sync.down.b32	%r19|%p6, %r18, 1, 31, -1;
	mov.b32 	%f14, %r19;
	max.f32 	%f3, %f13, %f14;
	setp.ne.s32 	%p7, %r4, 0;
	@%p7 bra 	$L__BB0_4;
	shr.u32 	%r20, %r2, 3;
	and.b32  	%r21, %r20, 124;
	mov.u32 	%r22, _ZZ14findMaxElementPfS_iE10warp_maxes;
	add.s32 	%r23, %r22, %r21;
	st.shared.f32 	[%r23], %f3;
$L__BB0_4:
	bar.sync 	0;
	setp.gt.u32 	%p8, %r2, 31;
	@%p8 bra 	$L__BB0_9;
	add.s32 	%r24, %r1, 31;
	shr.u32 	%r25, %r24, 5;
	setp.ge.u32 	%p9, %r4, %r25;
	@%p9 bra 	$L__BB0_9;
	setp.ne.s32 	%p10, %r4, 0;
	shl.b32 	%r26, %r4, 2;
	mov.u32 	%r27, _ZZ14findMaxElementPfS_iE10warp_maxes;
	add.s32 	%r28, %r27, %r26;
	ld.shared.f32 	%f15, [%r28];
	mov.b32 	%r29, %f15;
	shfl.sync.down.b32	%r30|%p11, %r29, 16, 31, -1;
	mov.b32 	%f16, %r30;
	max.f32 	%f17, %f15, %f16;
	mov.b32 	%r31, %f17;
	shfl.sync.down.b32	%r32|%p12, %r31, 8, 31, -1;
	mov.b32 	%f18, %r32;
	max.f32 	%f19, %f17, %f18;
	mov.b32 	%r33, %f19;
	shfl.sync.down.b32	%r34|%p13, %r33, 4, 31, -1;
	mov.b32 	%f20, %r34;
	max.f32 	%f21, %f19, %f20;
	mov.b32 	%r35, %f21;
	shfl.sync.down.b32	%r36|%p14, %r35, 2, 31, -1;
	mov.b32 	%f22, %r36;
	max.f32 	%f23, %f21, %f22;
	mov.b32 	%r37, %f23;
	shfl.sync.down.b32	%r38|%p15, %r37, 1, 31, -1;
	mov.b32 	%f24, %r38;
	max.f32 	%f4, %f23, %f24;
	@%p10 bra 	$L__BB0_9;
	ld.global.u32 	%r40, [%rd1];
$L__BB0_8:
	mov.b32 	%f25, %r40;
	max.f32 	%f26, %f4, %f25;
	mov.b32 	%r39, %f26;
	atom.relaxed.global.cas.b32 	%r7, [%rd1], %r40, %r39;
	setp.ne.s32 	%p16, %r40, %r7;
	mov.u32 	%r40, %r7;
	@%p16 bra 	$L__BB0_8;
$L__BB0_9:
	ret;

}


// ===== COMPILED SASS (sm_100) =====

	.target	sm_100

	.elftype	@"ET_EXEC"


//--------------------- .note.nv.tkinfo           --------------------------
	.section	.note.nv.tkinfo,"",@"SHT_NOTE"
	.sectionflags	@"SHF_NOTE_NV_TKINFO"
	.tkinfo
        /*0018*/ 	.word	0x00000002
        /*0030*/ 	.string	""
        /*0030*/ 	.string	"ptxas"
        /*0030*/ 	.string	"Cuda compilation tools, release 13.0, V13.0.88"
        /*0030*/ 	.string	"Build cuda_13.0.r13.0/compiler.36424714_0"
        /*0030*/ 	.string	"-arch sm_100 -m 64 "



//--------------------- .note.nv.cuinfo           --------------------------
	.section	.note.nv.cuinfo,"",@"SHT_NOTE"
	.sectionflags	@"SHF_NOTE_NV_CUINFO"
        /*0018*/ 	.short	0x0002
        /*001a*/ 	.short	0x0064
        /*001c*/ 	.short	0x0082
	.zero		2


//--------------------- .nv.info                  --------------------------
	.section	.nv.info,"",@"SHT_CUDA_INFO"
	.align	4


	//----- nvinfo : EIATTR_REGCOUNT
	.align		4
        /*0000*/ 	.byte	0x04, 0x2f
        /*0002*/ 	.short	(.L_1 - .L_0)
	.align		4
.L_0:
        /*0004*/ 	.word	index@(_Z14findMaxElementPfS_i)
        /*0008*/ 	.word	0x0000000e


	//----- nvinfo : EIATTR_FRAME_SIZE
	.align		4
.L_1:
        /*000c*/ 	.byte	0x04, 0x11
        /*000e*/ 	.short	(.L_3 - .L_2)
	.align		4
.L_2:
        /*0010*/ 	.word	index@(_Z14findMaxElementPfS_i)
        /*0014*/ 	.word	0x00000000


	//----- nvinfo : EIATTR_MIN_STACK_SIZE
	.align		4
.L_3:
        /*0018*/ 	.byte	0x04, 0x12
        /*001a*/ 	.short	(.L_5 - .L_4)
	.align		4
.L_4:
        /*001c*/ 	.word	index@(_Z14findMaxElementPfS_i)
        /*0020*/ 	.word	0x00000000
.L_5:


//--------------------- .nv.compat                --------------------------
	.section	.nv.compat,"",@"SHT_CUDA_COMPAT_INFO"
	.align	4
        /*0000*/ 	.byte	0x02, 0x09, 0x00, 0x00, 0x02, 0x02, 0x01, 0x00, 0x02, 0x05, 0x05, 0x00, 0x03, 0x07, 0x01, 0x01
        /*0010*/ 	.byte	0x02, 0x03, 0x00, 0x00, 0x02, 0x06, 0x01, 0x00, 0x04, 0x0b, 0x08, 0x00, 0x09, 0x00, 0x00, 0x00
        /*0020*/ 	.byte	0x00, 0x00, 0x00, 0x00


//--------------------- .nv.info._Z14findMaxElementPfS_i --------------------------
	.section	.nv.info._Z14findMaxElementPfS_i,"",@"SHT_CUDA_INFO"
	.sectionflags	@""
	.align	4


	//----- nvinfo : EIATTR_CUDA_API_VERSION
	.align		4
        /*0000*/ 	.byte	0x04, 0x37
        /*0002*/ 	.short	(.L_7 - .L_6)
.L_6:
        /*0004*/ 	.word	0x00000082


	//----- nvinfo : EIATTR_KPARAM_INFO
	.align		4
.L_7:
        /*0008*/ 	.byte	0x04, 0x17
        /*000a*/ 	.short	(.L_9 - .L_8)
.L_8:
        /*000c*/ 	.word	0x00000000
        /*0010*/ 	.short	0x0002
        /*0012*/ 	.short	0x0010
        /*0014*/ 	.byte	0x00, 0xf0, 0x11, 0x00


	//----- nvinfo : EIATTR_KPARAM_INFO
	.align		4
.L_9:
        /*0018*/ 	.byte	0x04, 0x17
        /*001a*/ 	.short	(.L_11 - .L_10)
.L_10:
        /*001c*/ 	.word	0x00000000
        /*0020*/ 	.short	0x0001
        /*0022*/ 	.short	0x0008
        /*0024*/ 	.byte	0x00, 0xf5, 0x21, 0x00


	//----- nvinfo : EIATTR_KPARAM_INFO
	.align		4
.L_11:
        /*0028*/ 	.byte	0x04, 0x17
        /*002a*/ 	.short	(.L_13 - .L_12)
.L_12:
        /*002c*/ 	.word	0x00000000
        /*0030*/ 	.short	0x0000
        /*0032*/ 	.short	0x0000
        /*0034*/ 	.byte	0x00, 0xf5, 0x21, 0x00


	//----- nvinfo : EIATTR_SPARSE_MMA_MASK
	.align		4
.L_13:
        /*0038*/ 	.byte	0x03, 0x50
        /*003a*/ 	.short	0x0000


	//----- nvinfo : EIATTR_MAXREG_COUNT
	.align		4
        /*003c*/ 	.byte	0x03, 0x1b
        /*003e*/ 	.short	0x00ff


	//----- nvinfo : EIATTR_NUM_BARRIERS
	.align		4
        /*0040*/ 	.byte	0x02, 0x4c
        /*0042*/ 	.byte	0x01
	.zero		1


	//----- nvinfo : EIATTR_MERCURY_ISA_VERSION
	.align		4
        /*0044*/ 	.byte	0x03, 0x5f
        /*0046*/ 	.short	0x0101


	//----- nvinfo : EIATTR_COOP_GROUP_MASK_REGIDS
	.align		4
        /*0048*/ 	.byte	0x04, 0x29
        /*004a*/ 	.short	(.L_15 - .L_14)


	//   ....[0]....
.L_14:
        /*004c*/ 	.word	0xffffffff


	//   ....[1]....
        /*0050*/ 	.word	0xffffffff


	//   ....[2]....
        /*0054*/ 	.word	0xffffffff


	//   ....[3]....
        /*0058*/ 	.word	0xffffffff


	//   ....[4]....
        /*005c*/ 	.word	0xffffffff


	//   ....[5]....
        /*0060*/ 	.word	0xffffffff


	//   ....[6]....
        /*0064*/ 	.word	0xffffffff


	//   ....[7]....
        /*0068*/ 	.word	0xffffffff


	//   ....[8]....
        /*006c*/ 	.word	0xffffffff


	//   ....[9]....
        /*0070*/ 	.word	0xffffffff


	//----- nvinfo : EIATTR_COOP_GROUP_INSTR_OFFSETS
	.align		4
.L_15:
        /*0074*/ 	.byte	0x04, 0x28
        /*0076*/ 	.short	(.L_17 - .L_16)


	//   ....[0]....
.L_16:
        /*0078*/ 	.word	0x000000d0


	//   ....[1]....
        /*007c*/ 	.word	0x000000f0


	//   ....[2]....
        /*0080*/ 	.word	0x00000120


	//   ....[3]....
        /*0084*/ 	.word	0x00000190


	//   ....[4]....
        /*0088*/ 	.word	0x000001d0


	//   ....[5]....
        /*008c*/ 	.word	0x000002b0


	//   ....[6]....
        /*0090*/ 	.word	0x000002d0


	//   ....[7]....
        /*0094*/ 	.word	0x000002f0


	//   ....[8]....
        /*0098*/ 	.word	0x00000310


	//   ....[9]....
        /*009c*/ 	.word	0x00000330


	//----- nvinfo : EIATTR_VRC_CTA_INIT_COUNT
	.align		4
.L_17:
        /*00a0*/ 	.byte	0x02, 0x4a
	.zero		1
	.zero		1


	//----- nvinfo : EIATTR_EXIT_INSTR_OFFSETS
	.align		4
        /*00a4*/ 	.byte	0x04, 0x1c
        /*00a6*/ 	.short	(.L_19 - .L_18)


	//   ....[0]....
.L_18:
        /*00a8*/ 	.word	0x00000210


	//   ....[1]....
        /*00ac*/ 	.word	0x00000250


	//   ....[2]....
        /*00b0*/ 	.word	0x00000340


	//   ....[3]....
        /*00b4*/ 	.word	0x000003e0


	//----- nvinfo : EIATTR_CRS_STACK_SIZE
	.align		4
.L_19:
        /*00b8*/ 	.byte	0x04, 0x1e
        /*00ba*/ 	.short	(.L_21 - .L_20)
.L_20:
        /*00bc*/ 	.word	0x00000000


	//----- nvinfo : EIATTR_CBANK_PARAM_SIZE
	.align		4
.L_21:
        /*00c0*/ 	.byte	0x03, 0x19
        /*00c2*/ 	.short	0x0014


	//----- nvinfo : EIATTR_PARAM_CBANK
	.align		4
        /*00c4*/ 	.byte	0x04, 0x0a
        /*00c6*/ 	.short	(.L_23 - .L_22)
	.align		4
.L_22:
        /*00c8*/ 	.word	index@(.nv.constant0._Z14findMaxElementPfS_i)
        /*00cc*/ 	.short	0x0380
        /*00ce*/ 	.short	0x0014


	//----- nvinfo : EIATTR_SW_WAR
	.align		4
.L_23:
        /*00d0*/ 	.byte	0x04, 0x36
        /*00d2*/ 	.short	(.L_25 - .L_24)
.L_24:
        /*00d4*/ 	.word	0x00000008
.L_25:


//--------------------- .nv.callgraph             --------------------------
	.section	.nv.callgraph,"",@"SHT_CUDA_CALLGRAPH"
	.align	4
	.sectionentsize	8
	.align		4
        /*0000*/ 	.word	0x00000000
	.align		4
        /*0004*/ 	.word	0xffffffff
	.align		4
        /*0008*/ 	.word	0x00000000
	.align		4
        /*000c*/ 	.word	0xfffffffe
	.align		4
        /*0010*/ 	.word	0x00000000
	.align		4
        /*0014*/ 	.word	0xfffffffd
	.align		4
        /*0018*/ 	.word	0x00000000
	.align		4
        /*001c*/ 	.word	0xfffffffc


//--------------------- .text._Z14findMaxElementPfS_i --------------------------
	.section	.text._Z14findMaxElementPfS_i,"ax",@progbits
	.align	128
        .global         _Z14findMaxElementPfS_i
        .type           _Z14findMaxElementPfS_i,@function
        .size           _Z14findMaxElementPfS_i,(.L_x_2 - _Z14findMaxElementPfS_i)
        .other          _Z14findMaxElementPfS_i,@"STO_CUDA_ENTRY STV_DEFAULT"
_Z14findMaxElementPfS_i:
.text._Z14findMaxElementPfS_i:
[----:B------:R-:W-:Y:S01]  /*0000*/  LDC R1, c[0x0][0x37c] ;  /* 0x0000df00ff017b82 */ /* 0x000fe20000000800 */
[----:B------:R-:W0:Y:S07]  /*0010*/  S2R R11, SR_TID.X ;  /* 0x00000000000b7919 */ /* 0x000e2e0000002100 */
[----:B------:R-:W0:Y:S01]  /*0020*/  S2UR UR4, SR_CTAID.X ;  /* 0x00000000000479c3 */ /* 0x000e220000002500 */
[----:B------:R-:W1:Y:S01]  /*0030*/  LDCU UR5, c[0x0][0x390] ;  /* 0x00007200ff0577ac */ /* 0x000e620008000800 */
[----:B------:R-:W-:Y:S01]  /*0040*/  IMAD.MOV.U32 R4, RZ, RZ, -0x800000 ;  /* 0xff800000ff047424 */ /* 0x000fe200078e00ff */
[----:B------:R-:W2:Y:S05]  /*0050*/  LDCU.64 UR6, c[0x0][0x358] ;  /* 0x00006b00ff0677ac */ /* 0x000eaa0008000a00 */
[----:B------:R-:W0:Y:S02]  /*0060*/  LDC R10, c[0x0][0x360] ;  /* 0x0000d800ff0a7b82 */ /* 0x000e240000000800 */
[----:B0-----:R-:W-:-:S05]  /*0070*/  IMAD R5, R10, UR4, R11 ;  /* 0x000000040a057c24 */ /* 0x001fca000f8e020b */
[----:B-1----:R-:W-:-:S13]  /*0080*/  ISETP.GE.AND P0, PT, R5, UR5, PT ;  /* 0x0000000505007c0c */ /* 0x002fda000bf06270 */
[----:B------:R-:W0:Y:S02]  /*0090*/  @!P0 LDC.64 R2, c[0x0][0x380] ;  /* 0x0000e000ff028b82 */ /* 0x000e240000000a00 */
[----:B0-----:R-:W-:-:S05]  /*00a0*/  @!P0 IMAD.WIDE R2, R5, 0x4, R2 ;  /* 0x0000000405028825 */ /* 0x001fca00078e0202 */
[----:B--2---:R-:W2:Y:S01]  /*00b0*/  @!P0 LDG.E R4, desc[UR6][R2.64] ;  /* 0x0000000602048981 */ /* 0x004ea2000c1e1900 */
[----:B------:R-:W-:-:S03]  /*00c0*/  ISETP.GT.U32.AND P1, PT, R11, 0x1f, PT ;  /* 0x0000001f0b00780c */ /* 0x000fc60003f24070 */
[----:B--2---:R-:W0:Y:S02]  /*00d0*/  SHFL.DOWN PT, R5, R4, 0x10, 0x1f ;  /* 0x0a001f0004057f89 */ /* 0x004e2400000e0000 */
[----:B0-----:R-:W-:-:S05]  /*00e0*/  FMNMX R5, R5, R4, !PT ;  /* 0x0000000405057209 */ /* 0x001fca0007800000 */
[----:B------:R-:W0:Y:S02]  /*00f0*/  SHFL.DOWN PT, R0, R5, 0x8, 0x1f ;  /* 0x09001f0005007f89 */ /* 0x000e2400000e0000 */
[----:B0-----:R-:W-:Y:S02]  /*0100*/  FMNMX R6, R5, R0, !PT ;  /* 0x0000000005067209 */ /* 0x001fe40007800000 */
[----:B------:R-:W-:-:S03]  /*0110*/  LOP3.LUT R0, R11, 0x1f, RZ, 0xc0, !PT ;  /* 0x0000001f0b007812 */ /* 0x000fc600078ec0ff */
[----:B------:R-:W0:Y:S01]  /*0120*/  SHFL.DOWN PT, R7, R6, 0x4, 0x1f ;  /* 0x08801f0006077f89 */ /* 0x000e2200000e0000 */
[----:B------:R-:W-:-:S13]  /*0130*/  ISETP.NE.AND P0, PT, R0, RZ, PT ;  /* 0x000000ff0000720c */ /* 0x000fda0003f05270 */
[----:B------:R-:W1:Y:S01]  /*0140*/  @!P0 S2R R9, SR_CgaCtaId ;  /* 0x0000000000098919 */ /* 0x000e620000008800 */
[----:B------:R-:W-:Y:S02]  /*0150*/  @!P0 MOV R4, 0x400 ;  /* 0x0000040000048802 */ /* 0x000fe40000000f00 */
[----:B------:R-:W-:-:S04]  /*0160*/  @!P0 SHF.R.U32.HI R2, RZ, 0x3, R11 ;  /* 0x00000003ff028819 */ /* 0x000fc8000001160b */
[----:B------:R-:W-:Y:S02]  /*0170*/  @!P0 LOP3.LUT R2, R2, 0x7c, RZ, 0xc0, !PT ;  /* 0x0000007c02028812 */ /* 0x000fe400078ec0ff */
[----:B0-----:R-:W-:-:S05]  /*0180*/  FMNMX R7, R6, R7, !PT ;  /* 0x0000000706077209 */ /* 0x001fca0007800000 */
[----:B------:R-:W0:Y:S01]  /*0190*/  SHFL.DOWN PT, R8, R7, 0x2, 0x1f ;  /* 0x08401f0007087f89 */ /* 0x000e2200000e0000 */
[----:B-1----:R-:W-:-:S05]  /*01a0*/  @!P0 LEA R5, R9, R4, 0x18 ;  /* 0x0000000409058211 */ /* 0x002fca00078ec0ff */
[----:B------:R-:W-:Y:S01]  /*01b0*/  @!P0 IMAD.IADD R2, R2, 0x1, R5 ;  /* 0x0000000102028824 */ /* 0x000fe200078e0205 */
[----:B0-----:R-:W-:-:S05]  /*01c0*/  FMNMX R8, R7, R8, !PT ;  /* 0x0000000807087209 */ /* 0x001fca0007800000 */
[----:B------:R-:W0:Y:S02]  /*01d0*/  SHFL.DOWN PT, R3, R8, 0x1, 0x1f ;  /* 0x08201f0008037f89 */ /* 0x000e2400000e0000 */
[----:B0-----:R-:W-:-:S05]  /*01e0*/  FMNMX R3, R8, R3, !PT ;  /* 0x0000000308037209 */ /* 0x001fca0007800000 */
[----:B------:R0:W-:Y:S01]  /*01f0*/  @!P0 STS [R2], R3 ;  /* 0x0000000302008388 */ /* 0x0001e20000000800 */
[----:B------:R-:W-:Y:S06]  /*0200*/  BAR.SYNC.DEFER_BLOCKING 0x0 ;  /* 0x0000000000007b1d */ /* 0x000fec0000010000 */
[----:B------:R-:W-:Y:S05]  /*0210*/  @P1 EXIT ;  /* 0x000000000000194d */ /* 0x000fea0003800000 */
[----:B0-----:R-:W-:-:S05]  /*0220*/  VIADD R2, R10, 0x1f ;  /* 0x0000001f0a027836 */ /* 0x001fca0000000000 */
[----:B------:R-:W-:-:S04]  /*0230*/  SHF.R.U32.HI R3, RZ, 0x5, R2 ;  /* 0x00000005ff037819 */ /* 0x000fc80000011602 */
[----:B------:R-:W-:-:S13]  /*0240*/  ISETP.GE.U32.AND P1, PT, R0, R3, PT ;  /* 0x000000030000720c */ /* 0x000fda0003f26070 */
[----:B------:R-:W-:Y:S05]  /*0250*/  @P1 EXIT ;  /* 0x000000000000194d */ /* 0x000fea0003800000 */
[----:B------:R-:W0:Y:S01]  /*0260*/  S2UR UR5, SR_CgaCtaId ;  /* 0x00000000000579c3 */ /* 0x000e220000008800 */
[----:B------:R-:W-:Y:S02]  /*0270*/  UMOV UR4, 0x400 ;  /* 0x0000040000047882 */ /* 0x000fe40000000000 */
[----:B0-----:R-:W-:-:S06]  /*0280*/  ULEA UR4, UR5, UR4, 0x18 ;  /* 0x0000000405047291 */ /* 0x001fcc000f8ec0ff */
[----:B------:R-:W-:-:S06]  /*0290*/  LEA R0, R0, UR4, 0x2 ;  /* 0x0000000400007c11 */ /* 0x000fcc000f8e10ff */
[----:B------:R-:W0:Y:S04]  /*02a0*/  LDS R0, [R0] ;  /* 0x0000000000007984 */ /* 0x000e280000000800 */
[----:B0-----:R-:W0:Y:S02]  /*02b0*/  SHFL.DOWN PT, R3, R0, 0x10, 0x1f ;  /* 0x0a001f0000037f89 */ /* 0x001e2400000e0000 */
[----:B0-----:R-:W-:-:S05]  /*02c0*/  FMNMX R3, R0, R3, !PT ;  /* 0x0000000300037209 */ /* 0x001fca0007800000 */
[----:B------:R-:W0:Y:S02]  /*02d0*/  SHFL.DOWN PT, R2, R3, 0x8, 0x1f ;  /* 0x09001f0003027f89 */ /* 0x000e2400000e0000 */
[----:B0-----:R-:W-:-:S05]  /*02e0*/  FMNMX R2, R3, R2, !PT ;  /* 0x0000000203027209 */ /* 0x001fca0007800000 */
[----:B------:R-:W0:Y:S02]  /*02f0*/  SHFL.DOWN PT, R5, R2, 0x4, 0x1f ;  /* 0x08801f0002057f89 */ /* 0x000e2400000e0000 */
[----:B0-----:R-:W-:-:S05]  /*0300*/  FMNMX R5, R2, R5, !PT ;  /* 0x0000000502057209 */ /* 0x001fca0007800000 */
[----:B------:R-:W0:Y:S02]  /*0310*/  SHFL.DOWN PT, R4, R5, 0x2, 0x1f ;  /* 0x08401f0005047f89 */ /* 0x000e2400000e0000 */
[----:B0-----:R-:W-:-:S05]  /*0320*/  FMNMX R4, R5, R4, !PT ;  /* 0x0000000405047209 */ /* 0x001fca0007800000 */
[----:B------:R0:W1:Y:S01]  /*0330*/  SHFL.DOWN PT, R7, R4, 0x1, 0x1f ;  /* 0x08201f0004077f89 */ /* 0x00006200000e0000 */
[----:B------:R-:W-:Y:S05]  /*0340*/  @P0 EXIT ;  /* 0x000000000000094d */ /* 0x000fea0003800000 */
[----:B------:R-:W2:Y:S02]  /*0350*/  LDC.64 R2, c[0x0][0x388] ;  /* 0x0000e200ff027b82 */ /* 0x000ea40000000a00 */
[----:B--2---:R2:W5:Y:S01]  /*0360*/  LDG.E R8, desc[UR6][R2.64] ;  /* 0x0000000602087981 */ /* 0x004562000c1e1900 */
[----:B-1----:R-:W-:-:S07]  /*0370*/  FMNMX R7, R4, R7, !PT ;  /* 0x0000000704077209 */ /* 0x002fce0007800000 */
.L_x_0:
[----:B-----5:R-:W-:Y:S01]  /*0380*/  FMNMX R9, R7, R8, !PT ;  /* 0x0000000807097209 */ /* 0x020fe20007800000 */
[----:B------:R-:W-:Y:S05]  /*0390*/  YIELD ;  /* 0x0000000000007946 */ /* 0x000fea0003800000 */
[----:B------:R-:W3:Y:S02]  /*03a0*/  ATOMG.E.CAS.STRONG.GPU PT, R9, [R2], R8, R9 ;  /* 0x00000008020973a9 */ /* 0x000ee400001ee109 */
[----:B---3--:R-:W-:Y:S01]  /*03b0*/  ISETP.NE.AND P0, PT, R8, R9, PT ;  /* 0x000000090800720c */ /* 0x008fe20003f05270 */
[----:B------:R-:W-:-:S12]  /*03c0*/  IMAD.MOV.U32 R8, RZ, RZ, R9 ;  /* 0x000000ffff087224 */ /* 0x000fd800078e0009 */
[----:B------:R-:W-:Y:S05]  /*03d0*/  @P0 BRA `(.L_x_0) ;  /* 0xfffffffc00e80947 */ /* 0x000fea000383ffff */
[----:B------:R-:W-:Y:S05]  /*03e0*/  EXIT ;  /* 0x000000000000794d */ /* 0x000fea0003800000 */
.L_x_1:
[----:B------:R-:W-:-:S00]  /*03f0*/  BRA `(.L_x_1) ;  /* 0xfffffffc00fc7947 */ /* 0x000fc0000383ffff */
[----:B------:R-:W-:-:S00]  /*0400*/  NOP ;  /* 0x0000000000007918 */ /* 0x000fc00000000000 */
[----:B------:R-:W-:-:S00]  /*0410*/  NOP ;  /* 0x0000000000007918 */ /* 0x000fc00000000000 */
[----:B------:R-:W-:-:S00]  /*0420*/  NOP ;  /* 0x0000000000007918 */ /* 0x000fc00000000000 */
[----:B------:R-:W-:-:S00]  /*0430*/  NOP ;  /* 0x0000000000007918 */ /* 0x000fc00000000000 */
[----:B------:R-:W-:-:S00]  /*0440*/  NOP ;  /* 0x0000000000007918 */ /* 0x000fc00000000000 */
[----:B------:R-:W-:-:S00]  /*0450*/  NOP ;  /* 0x0000000000007918 */ /* 0x000fc00000000000 */
[----:B------:R-:W-:-:S00]  /*0460*/  NOP ;  /* 0x0000000000007918 */ /* 0x000fc00000000000 */
[----:B------:R-:W-:-:S00]  /*0470*/  NOP ;  /* 0x0000000000007918 */ /* 0x000fc00000000000 */
.L_x_2:


//--------------------- .nv.shared._Z14findMaxElementPfS_i --------------------------
	.section	.nv.shared._Z14findMaxElementPfS_i,"aw",@nobits
	.sectionflags	@""
	.align	4
.nv.shared._Z14findMaxElementPfS_i:
	.zero		1152


//--------------------- .nv.shared.reserved.0     --------------------------
	.section	.nv.shared.reserved.0,"aw",@nobits
	.weak		__nv_reservedSMEM_offset_0_alias
	.size		__nv_reservedSMEM_offset_0_alias, 0, 64
	.other		__nv_reservedSMEM_offset_0_alias,@"STO_CUDA_RESERVED_SHARED STV_DEFAULT"
__nv_reservedSMEM_offset_0_alias:
	.zero		0
	.zero		64


//--------------------- .nv.constant0._Z14findMaxElementPfS_i --------------------------
	.section	.nv.constant0._Z14findMaxElementPfS_i,"a",@progbits
	.sectionflags	@""
	.align	4
.nv.constant0._Z14findMaxElementPfS_i:
	.zero		916


//--------------------- SYMBOLS --------------------------

	.type		.nv.reservedSmem.offset0,@object
	.size		.nv.reservedSmem.offset0,0x4
	.type		.nv.reservedSmem.cap,@object
	.size		.nv.reservedSmem.cap,0x4
